//
// Generated by NVIDIA NVVM Compiler
//
// Compiler Build ID: CL-36424714
// Cuda compilation tools, release 13.0, V13.0.88
// Based on NVVM 20.0.0
//

.version 9.0
.target sm_100
.address_size 64

	// .globl	_Z5hellov
.extern .func  (.param .b32 func_retval0) vprintf
(
	.param .b64 vprintf_param_0,
	.param .b64 vprintf_param_1
)
;
.global .align 1 .b8 $str[4] = {102, 111, 111};
.global .align 1 .b8 $str$1[7] = {104, 101, 108, 108, 111, 50};
.global .align 1 .b8 $str$2[8] = {62, 52, 48, 48, 44, 32, 10};

.visible .entry _Z5hellov()
{
	.reg .b32 	%r<3>;
	.reg .b64 	%rd<3>;

	mov.u64 	%rd1, $str;
	cvta.global.u64 	%rd2, %rd1;
	{ // callseq 0, 0
	.param .b64 param0;
	st.param.b64 	[param0], %rd2;
	.param .b64 param1;
	st.param.b64 	[param1], 0;
	.param .b32 retval0;
	call.uni (retval0), 
	vprintf, 
	(
	param0, 
	param1
	);
	ld.param.b32 	%r1, [retval0];
	} // callseq 0
	ret;

}
	// .globl	_Z6hello3v
.visible .entry _Z6hello3v()
{
	.reg .b32 	%r<3>;
	.reg .b64 	%rd<3>;

	mov.u64 	%rd1, $str$1;
	cvta.global.u64 	%rd2, %rd1;
	{ // callseq 1, 0
	.param .b64 param0;
	st.param.b64 	[param0], %rd2;
	.param .b64 param1;
	st.param.b64 	[param1], 0;
	.param .b32 retval0;
	call.uni (retval0), 
	vprintf, 
	(
	param0, 
	param1
	);
	ld.param.b32 	%r1, [retval0];
	} // callseq 1
	ret;

}
	// .globl	_Z6hello4v
.visible .entry _Z6hello4v()
{
	.reg .b32 	%r<3>;
	.reg .b64 	%rd<3>;

	mov.u64 	%rd1, $str$1;
	cvta.global.u64 	%rd2, %rd1;
	{ // callseq 2, 0
	.param .b64 param0;
	st.param.b64 	[param0], %rd2;
	.param .b64 param1;
	st.param.b64 	[param1], 0;
	.param .b32 retval0;
	call.uni (retval0), 
	vprintf, 
	(
	param0, 
	param1
	);
	ld.param.b32 	%r1, [retval0];
	} // callseq 2
	ret;

}
	// .globl	_Z6hello5v
.visible .entry _Z6hello5v()
{
	.reg .b32 	%r<3>;
	.reg .b64 	%rd<3>;

	mov.u64 	%rd1, $str$1;
	cvta.global.u64 	%rd2, %rd1;
	{ // callseq 3, 0
	.param .b64 param0;
	st.param.b64 	[param0], %rd2;
	.param .b64 param1;
	st.param.b64 	[param1], 0;
	.param .b32 retval0;
	call.uni (retval0), 
	vprintf, 
	(
	param0, 
	param1
	);
	ld.param.b32 	%r1, [retval0];
	} // callseq 3
	ret;

}
	// .globl	_Z6hello6v
.visible .entry _Z6hello6v()
{
	.reg .b32 	%r<3>;
	.reg .b64 	%rd<3>;

	mov.u64 	%rd1, $str$1;
	cvta.global.u64 	%rd2, %rd1;
	{ // callseq 4, 0
	.param .b64 param0;
	st.param.b64 	[param0], %rd2;
	.param .b64 param1;
	st.param.b64 	[param1], 0;
	.param .b32 retval0;
	call.uni (retval0), 
	vprintf, 
	(
	param0, 
	param1
	);
	ld.param.b32 	%r1, [retval0];
	} // callseq 4
	ret;

}
	// .globl	_Z6hello7v
.visible .entry _Z6hello7v()
{
	.reg .b32 	%r<3>;
	.reg .b64 	%rd<3>;

	mov.u64 	%rd1, $str$1;
	cvta.global.u64 	%rd2, %rd1;
	{ // callseq 5, 0
	.param .b64 param0;
	st.param.b64 	[param0], %rd2;
	.param .b64 param1;
	st.param.b64 	[param1], 0;
	.param .b32 retval0;
	call.uni (retval0), 
	vprintf, 
	(
	param0, 
	param1
	);
	ld.param.b32 	%r1, [retval0];
	} // callseq 5
	ret;

}
	// .globl	_Z4testv
.visible .entry _Z4testv()
{
	.reg .b32 	%r<3>;
	.reg .b64 	%rd<3>;

	mov.u64 	%rd1, $str$2;
	cvta.global.u64 	%rd2, %rd1;
	{ // callseq 6, 0
	.param .b64 param0;
	st.param.b64 	[param0], %rd2;
	.param .b64 param1;
	st.param.b64 	[param1], 0;
	.param .b32 retval0;
	call.uni (retval0), 
	vprintf, 
	(
	param0, 
	param1
	);
	ld.param.b32 	%r1, [retval0];
	} // callseq 6
	ret;

}


// ===== COMPILED SASS (sm_100) =====

	.target	sm_100

	.elftype	@"ET_EXEC"


//--------------------- .note.nv.tkinfo           --------------------------
	.section	.note.nv.tkinfo,"",@"SHT_NOTE"
	.sectionflags	@"SHF_NOTE_NV_TKINFO"
	.tkinfo
        /*0018*/ 	.word	0x00000002
        /*0030*/ 	.string	""
        /*0030*/ 	.string	"ptxas"
        /*0030*/ 	.string	"Cuda compilation tools, release 13.0, V13.0.88"
        /*0030*/ 	.string	"Build cuda_13.0.r13.0/compiler.36424714_0"
        /*0030*/ 	.string	"-arch sm_100 -m 64 "



//--------------------- .note.nv.cuinfo           --------------------------
	.section	.note.nv.cuinfo,"",@"SHT_NOTE"
	.sectionflags	@"SHF_NOTE_NV_CUINFO"
        /*0018*/ 	.short	0x0002
        /*001a*/ 	.short	0x0064
        /*001c*/ 	.short	0x0082
	.zero		2


//--------------------- .nv.info                  --------------------------
	.section	.nv.info,"",@"SHT_CUDA_INFO"
	.align	4


	//----- nvinfo : EIATTR_REGCOUNT
	.align		4
        /*0000*/ 	.byte	0x04, 0x2f
        /*0002*/ 	.short	(.L_4 - .L_3)
	.align		4
.L_3:
        /*0004*/ 	.word	index@(_Z5hellov)
        /*0008*/ 	.word	0x00000018


	//----- nvinfo : EIATTR_FRAME_SIZE
	.align		4
.L_4:
        /*000c*/ 	.byte	0x04, 0x11
        /*000e*/ 	.short	(.L_6 - .L_5)
	.align		4
.L_5:
        /*0010*/ 	.word	index@(_Z5hellov)
        /*0014*/ 	.word	0x00000000


	//----- nvinfo : EIATTR_REGCOUNT
	.align		4
.L_6:
        /*0018*/ 	.byte	0x04, 0x2f
        /*001a*/ 	.short	(.L_8 - .L_7)
	.align		4
.L_7:
        /*001c*/ 	.word	index@(_Z6hello3v)
        /*0020*/ 	.word	0x00000018


	//----- nvinfo : EIATTR_FRAME_SIZE
	.align		4
.L_8:
        /*0024*/ 	.byte	0x04, 0x11
        /*0026*/ 	.short	(.L_10 - .L_9)
	.align		4
.L_9:
        /*0028*/ 	.word	index@(_Z6hello3v)
        /*002c*/ 	.word	0x00000000


	//----- nvinfo : EIATTR_REGCOUNT
	.align		4
.L_10:
        /*0030*/ 	.byte	0x04, 0x2f
        /*0032*/ 	.short	(.L_12 - .L_11)
	.align		4
.L_11:
        /*0034*/ 	.word	index@(_Z6hello4v)
        /*0038*/ 	.word	0x00000018


	//----- nvinfo : EIATTR_FRAME_SIZE
	.align		4
.L_12:
        /*003c*/ 	.byte	0x04, 0x11
        /*003e*/ 	.short	(.L_14 - .L_13)
	.align		4
.L_13:
        /*0040*/ 	.word	index@(_Z6hello4v)
        /*0044*/ 	.word	0x00000000


	//----- nvinfo : EIATTR_REGCOUNT
	.align		4
.L_14:
        /*0048*/ 	.byte	0x04, 0x2f
        /*004a*/ 	.short	(.L_16 - .L_15)
	.align		4
.L_15:
        /*004c*/ 	.word	index@(_Z6hello5v)
        /*0050*/ 	.word	0x00000018


	//----- nvinfo : EIATTR_FRAME_SIZE
	.align		4
.L_16:
        /*0054*/ 	.byte	0x04, 0x11
        /*0056*/ 	.short	(.L_18 - .L_17)
	.align		4
.L_17:
        /*0058*/ 	.word	index@(_Z6hello5v)
        /*005c*/ 	.word	0x00000000


	//----- nvinfo : EIATTR_REGCOUNT
	.align		4
.L_18:
        /*0060*/ 	.byte	0x04, 0x2f
        /*0062*/ 	.short	(.L_20 - .L_19)
	.align		4
.L_19:
        /*0064*/ 	.word	index@(_Z6hello6v)
        /*0068*/ 	.word	0x00000018


	//----- nvinfo : EIATTR_FRAME_SIZE
	.align		4
.L_20:
        /*006c*/ 	.byte	0x04, 0x11
        /*006e*/ 	.short	(.L_22 - .L_21)
	.align		4
.L_21:
        /*0070*/ 	.word	index@(_Z6hello6v)
        /*0074*/ 	.word	0x00000000


	//----- nvinfo : EIATTR_REGCOUNT
	.align		4
.L_22:
        /*0078*/ 	.byte	0x04, 0x2f
        /*007a*/ 	.short	(.L_24 - .L_23)
	.align		4
.L_23:
        /*007c*/ 	.word	index@(_Z6hello7v)
        /*0080*/ 	.word	0x00000018


	//----- nvinfo : EIATTR_FRAME_SIZE
	.align		4
.L_24:
        /*0084*/ 	.byte	0x04, 0x11
        /*0086*/ 	.short	(.L_26 - .L_25)
	.align		4
.L_25:
        /*0088*/ 	.word	index@(_Z6hello7v)
        /*008c*/ 	.word	0x00000000


	//----- nvinfo : EIATTR_REGCOUNT
	.align		4
.L_26:
        /*0090*/ 	.byte	0x04, 0x2f
        /*0092*/ 	.short	(.L_28 - .L_27)
	.align		4
.L_27:
        /*0094*/ 	.word	index@(_Z4testv)
        /*0098*/ 	.word	0x00000018


	//----- nvinfo : EIATTR_FRAME_SIZE
	.align		4
.L_28:
        /*009c*/ 	.byte	0x04, 0x11
        /*009e*/ 	.short	(.L_30 - .L_29)
	.align		4
.L_29:
        /*00a0*/ 	.word	index@(_Z4testv)
        /*00a4*/ 	.word	0x00000000


	//----- nvinfo : EIATTR_MIN_STACK_SIZE
	.align		4
.L_30:
        /*00a8*/ 	.byte	0x04, 0x12
        /*00aa*/ 	.short	(.L_32 - .L_31)
	.align		4
.L_31:
        /*00ac*/ 	.word	index@(_Z4testv)
        /*00b0*/ 	.word	0x00000000


	//----- nvinfo : EIATTR_MIN_STACK_SIZE
	.align		4
.L_32:
        /*00b4*/ 	.byte	0x04, 0x12
        /*00b6*/ 	.short	(.L_34 - .L_33)
	.align		4
.L_33:
        /*00b8*/ 	.word	index@(_Z6hello7v)
        /*00bc*/ 	.word	0x00000000


	//----- nvinfo : EIATTR_MIN_STACK_SIZE
	.align		4
.L_34:
        /*00c0*/ 	.byte	0x04, 0x12
        /*00c2*/ 	.short	(.L_36 - .L_35)
	.align		4
.L_35:
        /*00c4*/ 	.word	index@(_Z6hello6v)
        /*00c8*/ 	.word	0x00000000


	//----- nvinfo : EIATTR_MIN_STACK_SIZE
	.align		4
.L_36:
        /*00cc*/ 	.byte	0x04, 0x12
        /*00ce*/ 	.short	(.L_38 - .L_37)
	.align		4
.L_37:
        /*00d0*/ 	.word	index@(_Z6hello5v)
        /*00d4*/ 	.word	0x00000000


	//----- nvinfo : EIATTR_MIN_STACK_SIZE
	.align		4
.L_38:
        /*00d8*/ 	.byte	0x04, 0x12
        /*00da*/ 	.short	(.L_40 - .L_39)
	.align		4
.L_39:
        /*00dc*/ 	.word	index@(_Z6hello4v)
        /*00e0*/ 	.word	0x00000000


	//----- nvinfo : EIATTR_MIN_STACK_SIZE
	.align		4
.L_40:
        /*00e4*/ 	.byte	0x04, 0x12
        /*00e6*/ 	.short	(.L_42 - .L_41)
	.align		4
.L_41:
        /*00e8*/ 	.word	index@(_Z6hello3v)
        /*00ec*/ 	.word	0x00000000


	//----- nvinfo : EIATTR_MIN_STACK_SIZE
	.align		4
.L_42:
        /*00f0*/ 	.byte	0x04, 0x12
        /*00f2*/ 	.short	(.L_44 - .L_43)
	.align		4
.L_43:
        /*00f4*/ 	.word	index@(_Z5hellov)
        /*00f8*/ 	.word	0x00000000
.L_44:


//--------------------- .nv.compat                --------------------------
	.section	.nv.compat,"",@"SHT_CUDA_COMPAT_INFO"
	.align	4
        /*0000*/ 	.byte	0x02, 0x09, 0x00, 0x00, 0x02, 0x02, 0x01, 0x00, 0x02, 0x05, 0x05, 0x00, 0x03, 0x07, 0x01, 0x01
        /*0010*/ 	.byte	0x02, 0x03, 0x00, 0x00, 0x02, 0x06, 0x01, 0x00, 0x04, 0x0b, 0x08, 0x00, 0x09, 0x00, 0x00, 0x00
        /*0020*/ 	.byte	0x00, 0x00, 0x00, 0x00


//--------------------- .nv.info._Z4testv         --------------------------
	.section	.nv.info._Z4testv,"",@"SHT_CUDA_INFO"
	.sectionflags	@""
	.align	4


	//----- nvinfo : EIATTR_CUDA_API_VERSION
	.align		4
        /*0000*/ 	.byte	0x04, 0x37
        /*0002*/ 	.short	(.L_46 - .L_45)
.L_45:
        /*0004*/ 	.word	0x00000082


	//----- nvinfo : EIATTR_SPARSE_MMA_MASK
	.align		4
.L_46:
        /*0008*/ 	.byte	0x03, 0x50
        /*000a*/ 	.short	0x0000


	//----- nvinfo : EIATTR_MAXREG_COUNT
	.align		4
        /*000c*/ 	.byte	0x03, 0x1b
        /*000e*/ 	.short	0x00ff


	//----- nvinfo : EIATTR_EXTERNS
	.align		4
        /*0010*/ 	.byte	0x04, 0x0f
        /*0012*/ 	.short	(.L_48 - .L_47)


	//   ....[0]....
	.align		4
.L_47:
        /*0014*/ 	.word	index@(vprintf)


	//----- nvinfo : EIATTR_MERCURY_ISA_VERSION
	.align		4
.L_48:
        /*0018*/ 	.byte	0x03, 0x5f
        /*001a*/ 	.short	0x0101


	//----- nvinfo : EIATTR_VRC_CTA_INIT_COUNT
	.align		4
        /*001c*/ 	.byte	0x02, 0x4a
	.zero		1
	.zero		1


	//----- nvinfo : EIATTR_SYSCALL_OFFSETS
	.align		4
        /*0020*/ 	.byte	0x04, 0x46
        /*0022*/ 	.short	(.L_50 - .L_49)


	//   ....[0]....
.L_49:
        /*0024*/ 	.word	0x00000080


	//----- nvinfo : EIATTR_EXIT_INSTR_OFFSETS
	.align		4
.L_50:
        /*0028*/ 	.byte	0x04, 0x1c
        /*002a*/ 	.short	(.L_52 - .L_51)


	//   ....[0]....
.L_51:
        /*002c*/ 	.word	0x00000090


	//----- nvinfo : EIATTR_SW_WAR
	.align		4
.L_52:
        /*0030*/ 	.byte	0x04, 0x36
        /*0032*/ 	.short	(.L_54 - .L_53)
.L_53:
        /*0034*/ 	.word	0x00000008
.L_54:


//--------------------- .nv.info._Z6hello7v       --------------------------
	.section	.nv.info._Z6hello7v,"",@"SHT_CUDA_INFO"
	.sectionflags	@""
	.align	4


	//----- nvinfo : EIATTR_CUDA_API_VERSION
	.align		4
        /*0000*/ 	.byte	0x04, 0x37
        /*0002*/ 	.short	(.L_56 - .L_55)
.L_55:
        /*0004*/ 	.word	0x00000082


	//----- nvinfo : EIATTR_SPARSE_MMA_MASK
	.align		4
.L_56:
        /*0008*/ 	.byte	0x03, 0x50
        /*000a*/ 	.short	0x0000


	//----- nvinfo : EIATTR_MAXREG_COUNT
	.align		4
        /*000c*/ 	.byte	0x03, 0x1b
        /*000e*/ 	.short	0x00ff


	//----- nvinfo : EIATTR_EXTERNS
	.align		4
        /*0010*/ 	.byte	0x04, 0x0f
        /*0012*/ 	.short	(.L_58 - .L_57)


	//   ....[0]....
	.align		4
.L_57:
        /*0014*/ 	.word	index@(vprintf)


	//----- nvinfo : EIATTR_MERCURY_ISA_VERSION
	.align		4
.L_58:
        /*0018*/ 	.byte	0x03, 0x5f
        /*001a*/ 	.short	0x0101


	//----- nvinfo : EIATTR_VRC_CTA_INIT_COUNT
	.align		4
        /*001c*/ 	.byte	0x02, 0x4a
	.zero		1
	.zero		1


	//----- nvinfo : EIATTR_SYSCALL_OFFSETS
	.align		4
        /*0020*/ 	.byte	0x04, 0x46
        /*0022*/ 	.short	(.L_60 - .L_59)


	//   ....[0]....
.L_59:
        /*0024*/ 	.word	0x00000080


	//----- nvinfo : EIATTR_EXIT_INSTR_OFFSETS
	.align		4
.L_60:
        /*0028*/ 	.byte	0x04, 0x1c
        /*002a*/ 	.short	(.L_62 - .L_61)


	//   ....[0]....
.L_61:
        /*002c*/ 	.word	0x00000090


	//----- nvinfo : EIATTR_SW_WAR
	.align		4
.L_62:
        /*0030*/ 	.byte	0x04, 0x36
        /*0032*/ 	.short	(.L_64 - .L_63)
.L_63:
        /*0034*/ 	.word	0x00000008
.L_64:


//--------------------- .nv.info._Z6hello6v       --------------------------
	.section	.nv.info._Z6hello6v,"",@"SHT_CUDA_INFO"
	.sectionflags	@""
	.align	4


	//----- nvinfo : EIATTR_CUDA_API_VERSION
	.align		4
        /*0000*/ 	.byte	0x04, 0x37
        /*0002*/ 	.short	(.L_66 - .L_65)
.L_65:
        /*0004*/ 	.word	0x00000082


	//----- nvinfo : EIATTR_SPARSE_MMA_MASK
	.align		4
.L_66:
        /*0008*/ 	.byte	0x03, 0x50
        /*000a*/ 	.short	0x0000


	//----- nvinfo : EIATTR_MAXREG_COUNT
	.align		4
        /*000c*/ 	.byte	0x03, 0x1b
        /*000e*/ 	.short	0x00ff


	//----- nvinfo : EIATTR_EXTERNS
	.align		4
        /*0010*/ 	.byte	0x04, 0x0f
        /*0012*/ 	.short	(.L_68 - .L_67)


	//   ....[0]....
	.align		4
.L_67:
        /*0014*/ 	.word	index@(vprintf)


	//----- nvinfo : EIATTR_MERCURY_ISA_VERSION
	.align		4
.L_68:
        /*0018*/ 	.byte	0x03, 0x5f
        /*001a*/ 	.short	0x0101


	//----- nvinfo : EIATTR_VRC_CTA_INIT_COUNT
	.align		4
        /*001c*/ 	.byte	0x02, 0x4a
	.zero		1
	.zero		1


	//----- nvinfo : EIATTR_SYSCALL_OFFSETS
	.align		4
        /*0020*/ 	.byte	0x04, 0x46
        /*0022*/ 	.short	(.L_70 - .L_69)


	//   ....[0]....
.L_69:
        /*0024*/ 	.word	0x00000080


	//----- nvinfo : EIATTR_EXIT_INSTR_OFFSETS
	.align		4
.L_70:
        /*0028*/ 	.byte	0x04, 0x1c
        /*002a*/ 	.short	(.L_72 - .L_71)


	//   ....[0]....
.L_71:
        /*002c*/ 	.word	0x00000090


	//----- nvinfo : EIATTR_SW_WAR
	.align		4
.L_72:
        /*0030*/ 	.byte	0x04, 0x36
        /*0032*/ 	.short	(.L_74 - .L_73)
.L_73:
        /*0034*/ 	.word	0x00000008
.L_74:


//--------------------- .nv.info._Z6hello5v       --------------------------
	.section	.nv.info._Z6hello5v,"",@"SHT_CUDA_INFO"
	.sectionflags	@""
	.align	4


	//----- nvinfo : EIATTR_CUDA_API_VERSION
	.align		4
        /*0000*/ 	.byte	0x04, 0x37
        /*0002*/ 	.short	(.L_76 - .L_75)
.L_75:
        /*0004*/ 	.word	0x00000082


	//----- nvinfo : EIATTR_SPARSE_MMA_MASK
	.align		4
.L_76:
        /*0008*/ 	.byte	0x03, 0x50
        /*000a*/ 	.short	0x0000


	//----- nvinfo : EIATTR_MAXREG_COUNT
	.align		4
        /*000c*/ 	.byte	0x03, 0x1b
        /*000e*/ 	.short	0x00ff


	//----- nvinfo : EIATTR_EXTERNS
	.align		4
        /*0010*/ 	.byte	0x04, 0x0f
        /*0012*/ 	.short	(.L_78 - .L_77)


	//   ....[0]....
	.align		4
.L_77:
        /*0014*/ 	.word	index@(vprintf)


	//----- nvinfo : EIATTR_MERCURY_ISA_VERSION
	.align		4
.L_78:
        /*0018*/ 	.byte	0x03, 0x5f
        /*001a*/ 	.short	0x0101


	//----- nvinfo : EIATTR_VRC_CTA_INIT_COUNT
	.align		4
        /*001c*/ 	.byte	0x02, 0x4a
	.zero		1
	.zero		1


	//----- nvinfo : EIATTR_SYSCALL_OFFSETS
	.align		4
        /*0020*/ 	.byte	0x04, 0x46
        /*0022*/ 	.short	(.L_80 - .L_79)


	//   ....[0]....
.L_79:
        /*0024*/ 	.word	0x00000080


	//----- nvinfo : EIATTR_EXIT_INSTR_OFFSETS
	.align		4
.L_80:
        /*0028*/ 	.byte	0x04, 0x1c
        /*002a*/ 	.short	(.L_82 - .L_81)


	//   ....[0]....
.L_81:
        /*002c*/ 	.word	0x00000090


	//----- nvinfo : EIATTR_SW_WAR
	.align		4
.L_82:
        /*0030*/ 	.byte	0x04, 0x36
        /*0032*/ 	.short	(.L_84 - .L_83)
.L_83:
        /*0034*/ 	.word	0x00000008
.L_84:


//--------------------- .nv.info._Z6hello4v       --------------------------
	.section	.nv.info._Z6hello4v,"",@"SHT_CUDA_INFO"
	.sectionflags	@""
	.align	4


	//----- nvinfo : EIATTR_CUDA_API_VERSION
	.align		4
        /*0000*/ 	.byte	0x04, 0x37
        /*0002*/ 	.short	(.L_86 - .L_85)
.L_85:
        /*0004*/ 	.word	0x00000082


	//----- nvinfo : EIATTR_SPARSE_MMA_MASK
	.align		4
.L_86:
        /*0008*/ 	.byte	0x03, 0x50
        /*000a*/ 	.short	0x0000


	//----- nvinfo : EIATTR_MAXREG_COUNT
	.align		4
        /*000c*/ 	.byte	0x03, 0x1b
        /*000e*/ 	.short	0x00ff


	//----- nvinfo : EIATTR_EXTERNS
	.align		4
        /*0010*/ 	.byte	0x04, 0x0f
        /*0012*/ 	.short	(.L_88 - .L_87)


	//   ....[0]....
	.align		4
.L_87:
        /*0014*/ 	.word	index@(vprintf)


	//----- nvinfo : EIATTR_MERCURY_ISA_VERSION
	.align		4
.L_88:
        /*0018*/ 	.byte	0x03, 0x5f
        /*001a*/ 	.short	0x0101


	//----- nvinfo : EIATTR_VRC_CTA_INIT_COUNT
	.align		4
        /*001c*/ 	.byte	0x02, 0x4a
	.zero		1
	.zero		1


	//----- nvinfo : EIATTR_SYSCALL_OFFSETS
	.align		4
        /*0020*/ 	.byte	0x04, 0x46
        /*0022*/ 	.short	(.L_90 - .L_89)


	//   ....[0]....
.L_89:
        /*0024*/ 	.word	0x00000080


	//----- nvinfo : EIATTR_EXIT_INSTR_OFFSETS
	.align		4
.L_90:
        /*0028*/ 	.byte	0x04, 0x1c
        /*002a*/ 	.short	(.L_92 - .L_91)


	//   ....[0]....
.L_91:
        /*002c*/ 	.word	0x00000090


	//----- nvinfo : EIATTR_SW_WAR
	.align		4
.L_92:
        /*0030*/ 	.byte	0x04, 0x36
        /*0032*/ 	.short	(.L_94 - .L_93)
.L_93:
        /*0034*/ 	.word	0x00000008
.L_94:


//--------------------- .nv.info._Z6hello3v       --------------------------
	.section	.nv.info._Z6hello3v,"",@"SHT_CUDA_INFO"
	.sectionflags	@""
	.align	4


	//----- nvinfo : EIATTR_CUDA_API_VERSION
	.align		4
        /*0000*/ 	.byte	0x04, 0x37
        /*0002*/ 	.short	(.L_96 - .L_95)
.L_95:
        /*0004*/ 	.word	0x00000082


	//----- nvinfo : EIATTR_SPARSE_MMA_MASK
	.align		4
.L_96:
        /*0008*/ 	.byte	0x03, 0x50
        /*000a*/ 	.short	0x0000


	//----- nvinfo : EIATTR_MAXREG_COUNT
	.align		4
        /*000c*/ 	.byte	0x03, 0x1b
        /*000e*/ 	.short	0x00ff


	//----- nvinfo : EIATTR_EXTERNS
	.align		4
        /*0010*/ 	.byte	0x04, 0x0f
        /*0012*/ 	.short	(.L_98 - .L_97)


	//   ....[0]....
	.align		4
.L_97:
        /*0014*/ 	.word	index@(vprintf)


	//----- nvinfo : EIATTR_MERCURY_ISA_VERSION
	.align		4
.L_98:
        /*0018*/ 	.byte	0x03, 0x5f
        /*001a*/ 	.short	0x0101


	//----- nvinfo : EIATTR_VRC_CTA_INIT_COUNT
	.align		4
        /*001c*/ 	.byte	0x02, 0x4a
	.zero		1
	.zero		1


	//----- nvinfo : EIATTR_SYSCALL_OFFSETS
	.align		4
        /*0020*/ 	.byte	0x04, 0x46
        /*0022*/ 	.short	(.L_100 - .L_99)


	//   ....[0]....
.L_99:
        /*0024*/ 	.word	0x00000080


	//----- nvinfo : EIATTR_EXIT_INSTR_OFFSETS
	.align		4
.L_100:
        /*0028*/ 	.byte	0x04, 0x1c
        /*002a*/ 	.short	(.L_102 - .L_101)


	//   ....[0]....
.L_101:
        /*002c*/ 	.word	0x00000090


	//----- nvinfo : EIATTR_SW_WAR
	.align		4
.L_102:
        /*0030*/ 	.byte	0x04, 0x36
        /*0032*/ 	.short	(.L_104 - .L_103)
.L_103:
        /*0034*/ 	.word	0x00000008
.L_104:


//--------------------- .nv.info._Z5hellov        --------------------------
	.section	.nv.info._Z5hellov,"",@"SHT_CUDA_INFO"
	.sectionflags	@""
	.align	4


	//----- nvinfo : EIATTR_CUDA_API_VERSION
	.align		4
        /*0000*/ 	.byte	0x04, 0x37
        /*0002*/ 	.short	(.L_106 - .L_105)
.L_105:
        /*0004*/ 	.word	0x00000082


	//----- nvinfo : EIATTR_SPARSE_MMA_MASK
	.align		4
.L_106:
        /*0008*/ 	.byte	0x03, 0x50
        /*000a*/ 	.short	0x0000


	//----- nvinfo : EIATTR_MAXREG_COUNT
	.align		4
        /*000c*/ 	.byte	0x03, 0x1b
        /*000e*/ 	.short	0x00ff


	//----- nvinfo : EIATTR_EXTERNS
	.align		4
        /*0010*/ 	.byte	0x04, 0x0f
        /*0012*/ 	.short	(.L_108 - .L_107)


	//   ....[0]....
	.align		4
.L_107:
        /*0014*/ 	.word	index@(vprintf)


	//----- nvinfo : EIATTR_MERCURY_ISA_VERSION
	.align		4
.L_108:
        /*0018*/ 	.byte	0x03, 0x5f
        /*001a*/ 	.short	0x0101


	//----- nvinfo : EIATTR_VRC_CTA_INIT_COUNT
	.align		4
        /*001c*/ 	.byte	0x02, 0x4a
	.zero		1
	.zero		1


	//----- nvinfo : EIATTR_SYSCALL_OFFSETS
	.align		4
        /*0020*/ 	.byte	0x04, 0x46
        /*0022*/ 	.short	(.L_110 - .L_109)


	//   ....[0]....
.L_109:
        /*0024*/ 	.word	0x00000080


	//----- nvinfo : EIATTR_EXIT_INSTR_OFFSETS
	.align		4
.L_110:
        /*0028*/ 	.byte	0x04, 0x1c
        /*002a*/ 	.short	(.L_112 - .L_111)


	//   ....[0]....
.L_111:
        /*002c*/ 	.word	0x00000090


	//----- nvinfo : EIATTR_SW_WAR
	.align		4
.L_112:
        /*0030*/ 	.byte	0x04, 0x36
        /*0032*/ 	.short	(.L_114 - .L_113)
.L_113:
        /*0034*/ 	.word	0x00000008
.L_114:


//--------------------- .nv.callgraph             --------------------------
	.section	.nv.callgraph,"",@"SHT_CUDA_CALLGRAPH"
	.align	4
	.sectionentsize	8
	.align		4
        /*0000*/ 	.word	0x00000000
	.align		4
        /*0004*/ 	.word	0xffffffff
	.align		4
        /*0008*/ 	.word	index@(_Z4testv)
	.align		4
        /*000c*/ 	.word	index@(vprintf)
	.align		4
        /*0010*/ 	.word	index@(_Z6hello7v)
	.align		4
        /*0014*/ 	.word	index@(vprintf)
	.align		4
        /*0018*/ 	.word	index@(_Z6hello6v)
	.align		4
        /*001c*/ 	.word	index@(vprintf)
	.align		4
        /*0020*/ 	.word	index@(_Z6hello5v)
	.align		4
        /*0024*/ 	.word	index@(vprintf)
	.align		4
        /*0028*/ 	.word	index@(_Z6hello4v)
	.align		4
        /*002c*/ 	.word	index@(vprintf)
	.align		4
        /*0030*/ 	.word	index@(_Z6hello3v)
	.align		4
        /*0034*/ 	.word	index@(vprintf)
	.align		4
        /*0038*/ 	.word	index@(_Z5hellov)
	.align		4
        /*003c*/ 	.word	index@(vprintf)
	.align		4
        /*0040*/ 	.word	0x00000000
	.align		4
        /*0044*/ 	.word	0xfffffffe
	.align		4
        /*0048*/ 	.word	0x00000000
	.align		4
        /*004c*/ 	.word	0xfffffffd
	.align		4
        /*0050*/ 	.word	0x00000000
	.align		4
        /*0054*/ 	.word	0xfffffffc


//--------------------- .nv.constant4             --------------------------
	.section	.nv.constant4,"a",@progbits
	.align	8
	.align		8
.nv.constant4:
        /*0000*/ 	.dword	vprintf
	.align		8
        /*0008*/ 	.dword	$str
	.align		8
        /*0010*/ 	.dword	$str$1
	.align		8
        /*0018*/ 	.dword	$str$2


//--------------------- .text._Z4testv            --------------------------
	.section	.text._Z4testv,"ax",@progbits
	.align	128
        .global         _Z4testv
        .type           _Z4testv,@function
        .size           _Z4testv,(.L_x_14 - _Z4testv)
        .other          _Z4testv,@"STO_CUDA_ENTRY STV_DEFAULT"
_Z4testv:
.text._Z4testv:
[----:B------:R-:W0:Y:S01]  /*0000*/  LDC R1, c[0x0][0x37c] ;  /* 0x0000df00ff017b82 */ /* 0x000e220000000800 */
[----:B------:R-:W-:Y:S01]  /*0010*/  MOV R0, 0x0 ;  /* 0x0000000000007802 */ /* 0x000fe20000000f00 */
[----:B------:R-:W1:Y:S01]  /*0020*/  LDCU.64 UR4, c[0x4][0x18] ;  /* 0x01000300ff0477ac */ /* 0x000e620008000a00 */
[----:B------:R-:W-:-:S05]  /*0030*/  CS2R R6, SRZ ;  /* 0x0000000000067805 */ /* 0x000fca000001ff00 */
[----:B------:R2:W3:Y:S01]  /*0040*/  LDC.64 R2, c[0x4][R0] ;  /* 0x0100000000027b82 */ /* 0x0004e20000000a00 */
[----:B-1----:R-:W-:Y:S02]  /*0050*/  IMAD.U32 R4, RZ, RZ, UR4 ;  /* 0x00000004ff047e24 */ /* 0x002fe4000f8e00ff */
[----:B--2---:R-:W-:-:S07]  /*0060*/  IMAD.U32 R5, RZ, RZ, UR5 ;  /* 0x00000005ff057e24 */ /* 0x004fce000f8e00ff */
[----:B------:R-:W-:-:S07]  /*0070*/  LEPC R20, `(.L_x_0) ;  /* 0x000000001014794e */ /* 0x000fce0000000000 */
[----:B0--3--:R-:W-:Y:S05]  /*0080*/  CALL.ABS.NOINC R2 ;  /* 0x0000000002007343 */ /* 0x009fea0003c00000 */
.L_x_0:
[----:B------:R-:W-:Y:S05]  /*0090*/  EXIT ;  /* 0x000000000000794d */ /* 0x000fea0003800000 */
.L_x_1:
[----:B------:R-:W-:-:S00]  /*00a0*/  BRA `(.L_x_1) ;  /* 0xfffffffc00fc7947 */ /* 0x000fc0000383ffff */
[----:B------:R-:W-:-:S00]  /*00b0*/  NOP ;  /* 0x0000000000007918 */ /* 0x000fc00000000000 */
        /* <DEDUP_REMOVED lines=12> */
.L_x_14:


//--------------------- .text._Z6hello7v          --------------------------
	.section	.text._Z6hello7v,"ax",@progbits
	.align	128
        .global         _Z6hello7v
        .type           _Z6hello7v,@function
        .size           _Z6hello7v,(.L_x_15 - _Z6hello7v)
        .other          _Z6hello7v,@"STO_CUDA_ENTRY STV_DEFAULT"
_Z6hello7v:
.text._Z6hello7v:
        /* <DEDUP_REMOVED lines=9> */
.L_x_2:
[----:B------:R-:W-:Y:S05]  /*0090*/  EXIT ;  /* 0x000000000000794d */ /* 0x000fea0003800000 */
.L_x_3:
        /* <DEDUP_REMOVED lines=14> */
.L_x_15:


//--------------------- .text._Z6hello6v          --------------------------
	.section	.text._Z6hello6v,"ax",@progbits
	.align	128
        .global         _Z6hello6v
        .type           _Z6hello6v,@function
        .size           _Z6hello6v,(.L_x_16 - _Z6hello6v)
        .other          _Z6hello6v,@"STO_CUDA_ENTRY STV_DEFAULT"
_Z6hello6v:
.text._Z6hello6v:
        /* <DEDUP_REMOVED lines=9> */
.L_x_4:
[----:B------:R-:W-:Y:S05]  /*0090*/  EXIT ;  /* 0x000000000000794d */ /* 0x000fea0003800000 */
.L_x_5:
        /* <DEDUP_REMOVED lines=14> */
.L_x_16:


//--------------------- .text._Z6hello5v          --------------------------
	.section	.text._Z6hello5v,"ax",@progbits
	.align	128
        .global         _Z6hello5v
        .type           _Z6hello5v,@function
        .size           _Z6hello5v,(.L_x_17 - _Z6hello5v)
        .other          _Z6hello5v,@"STO_CUDA_ENTRY STV_DEFAULT"
_Z6hello5v:
.text._Z6hello5v:
        /* <DEDUP_REMOVED lines=9> */
.L_x_6:
[----:B------:R-:W-:Y:S05]  /*0090*/  EXIT ;  /* 0x000000000000794d */ /* 0x000fea0003800000 */
.L_x_7:
        /* <DEDUP_REMOVED lines=14> */
.L_x_17:


//--------------------- .text._Z6hello4v          --------------------------
	.section	.text._Z6hello4v,"ax",@progbits
	.align	128
        .global         _Z6hello4v
        .type           _Z6hello4v,@function
        .size           _Z6hello4v,(.L_x_18 - _Z6hello4v)
        .other          _Z6hello4v,@"STO_CUDA_ENTRY STV_DEFAULT"
_Z6hello4v:
.text._Z6hello4v:
        /* <DEDUP_REMOVED lines=9> */
.L_x_8:
[----:B------:R-:W-:Y:S05]  /*0090*/  EXIT ;  /* 0x000000000000794d */ /* 0x000fea0003800000 */
.L_x_9:
        /* <DEDUP_REMOVED lines=14> */
.L_x_18:


//--------------------- .text._Z6hello3v          --------------------------
	.section	.text._Z6hello3v,"ax",@progbits
	.align	128
        .global         _Z6hello3v
        .type           _Z6hello3v,@function
        .size           _Z6hello3v,(.L_x_19 - _Z6hello3v)
        .other          _Z6hello3v,@"STO_CUDA_ENTRY STV_DEFAULT"
_Z6hello3v:
.text._Z6hello3v:
        /* <DEDUP_REMOVED lines=9> */
.L_x_10:
[----:B------:R-:W-:Y:S05]  /*0090*/  EXIT ;  /* 0x000000000000794d */ /* 0x000fea0003800000 */
.L_x_11:
        /* <DEDUP_REMOVED lines=14> */
.L_x_19:


//--------------------- .text._Z5hellov           --------------------------
	.section	.text._Z5hellov,"ax",@progbits
	.align	128
        .global         _Z5hellov
        .type           _Z5hellov,@function
        .size           _Z5hellov,(.L_x_20 - _Z5hellov)
        .other          _Z5hellov,@"STO_CUDA_ENTRY STV_DEFAULT"
_Z5hellov:
.text._Z5hellov:
        /* <DEDUP_REMOVED lines=9> */
.L_x_12:
[----:B------:R-:W-:Y:S05]  /*0090*/  EXIT ;  /* 0x000000000000794d */ /* 0x000fea0003800000 */
.L_x_13:
        /* <DEDUP_REMOVED lines=14> */
.L_x_20:


//--------------------- .nv.global.init           --------------------------
	.section	.nv.global.init,"aw",@progbits
.nv.global.init:
	.type		$str,@object
	.size		$str,($str$1 - $str)
$str:
        /*0000*/ 	.byte	0x66, 0x6f, 0x6f, 0x00
	.type		$str$1,@object
	.size		$str$1,($str$2 - $str$1)
$str$1:
        /*0004*/ 	.byte	0x68, 0x65, 0x6c, 0x6c, 0x6f, 0x32, 0x00
	.type		$str$2,@object
	.size		$str$2,(.L_2 - $str$2)
$str$2:
        /*000b*/ 	.byte	0x3e, 0x34, 0x30, 0x30, 0x2c, 0x20, 0x0a, 0x00
.L_2:


//--------------------- .nv.shared.reserved.0     --------------------------
	.section	.nv.shared.reserved.0,"aw",@nobits
	.weak		__nv_reservedSMEM_offset_0_alias
	.size		__nv_reservedSMEM_offset_0_alias, 0, 64
	.other		__nv_reservedSMEM_offset_0_alias,@"STO_CUDA_RESERVED_SHARED STV_DEFAULT"
__nv_reservedSMEM_offset_0_alias:
	.zero		0
	.zero		64


//--------------------- .nv.constant0._Z4testv    --------------------------
	.section	.nv.constant0._Z4testv,"a",@progbits
	.sectionflags	@""
	.align	4
.nv.constant0._Z4testv:
	.zero		896


//--------------------- .nv.constant0._Z6hello7v  --------------------------
	.section	.nv.constant0._Z6hello7v,"a",@progbits
	.sectionflags	@""
	.align	4
.nv.constant0._Z6hello7v:
	.zero		896


//--------------------- .nv.constant0._Z6hello6v  --------------------------
	.section	.nv.constant0._Z6hello6v,"a",@progbits
	.sectionflags	@""
	.align	4
.nv.constant0._Z6hello6v:
	.zero		896


//--------------------- .nv.constant0._Z6hello5v  --------------------------
	.section	.nv.constant0._Z6hello5v,"a",@progbits
	.sectionflags	@""
	.align	4
.nv.constant0._Z6hello5v:
	.zero		896


//--------------------- .nv.constant0._Z6hello4v  --------------------------
	.section	.nv.constant0._Z6hello4v,"a",@progbits
	.sectionflags	@""
	.align	4
.nv.constant0._Z6hello4v:
	.zero		896


//--------------------- .nv.constant0._Z6hello3v  --------------------------
	.section	.nv.constant0._Z6hello3v,"a",@progbits
	.sectionflags	@""
	.align	4
.nv.constant0._Z6hello3v:
	.zero		896


//--------------------- .nv.constant0._Z5hellov   --------------------------
	.section	.nv.constant0._Z5hellov,"a",@progbits
	.sectionflags	@""
	.align	4
.nv.constant0._Z5hellov:
	.zero		896


//--------------------- SYMBOLS --------------------------

	.type		.nv.reservedSmem.offset0,@object
	.size		.nv.reservedSmem.offset0,0x4
	.type		vprintf,@function
